//
// Generated by NVIDIA NVVM Compiler
//
// Compiler Build ID: CL-36424714
// Cuda compilation tools, release 13.0, V13.0.88
// Based on NVVM 20.0.0
//

.version 9.0
.target sm_100
.address_size 64

	// .globl	_Z6kernelv
.extern .func  (.param .b32 func_retval0) vprintf
(
	.param .b64 vprintf_param_0,
	.param .b64 vprintf_param_1
)
;
.global .align 1 .b8 $str[13] = {72, 101, 108, 108, 111, 44, 32, 67, 117, 100, 97, 10};

.visible .entry _Z6kernelv()
{
	.reg .b32 	%r<3>;
	.reg .b64 	%rd<3>;

	mov.u64 	%rd1, $str;
	cvta.global.u64 	%rd2, %rd1;
	{ // callseq 0, 0
	.param .b64 param0;
	st.param.b64 	[param0], %rd2;
	.param .b64 param1;
	st.param.b64 	[param1], 0;
	.param .b32 retval0;
	call.uni (retval0), 
	vprintf, 
	(
	param0, 
	param1
	);
	ld.param.b32 	%r1, [retval0];
	} // callseq 0
	ret;

}


// ===== COMPILED SASS (sm_100) =====

	.target	sm_100

	.elftype	@"ET_EXEC"


//--------------------- .note.nv.tkinfo           --------------------------
	.section	.note.nv.tkinfo,"",@"SHT_NOTE"
	.sectionflags	@"SHF_NOTE_NV_TKINFO"
	.tkinfo
        /*0018*/ 	.word	0x00000002
        /*0030*/ 	.string	""
        /*0030*/ 	.string	"ptxas"
        /*0030*/ 	.string	"Cuda compilation tools, release 13.0, V13.0.88"
        /*0030*/ 	.string	"Build cuda_13.0.r13.0/compiler.36424714_0"
        /*0030*/ 	.string	"-arch sm_100 -m 64 "



//--------------------- .note.nv.cuinfo           --------------------------
	.section	.note.nv.cuinfo,"",@"SHT_NOTE"
	.sectionflags	@"SHF_NOTE_NV_CUINFO"
        /*0018*/ 	.short	0x0002
        /*001a*/ 	.short	0x0064
        /*001c*/ 	.short	0x0082
	.zero		2


//--------------------- .nv.info                  --------------------------
	.section	.nv.info,"",@"SHT_CUDA_INFO"
	.align	4


	//----- nvinfo : EIATTR_REGCOUNT
	.align		4
        /*0000*/ 	.byte	0x04, 0x2f
        /*0002*/ 	.short	(.L_2 - .L_1)
	.align		4
.L_1:
        /*0004*/ 	.word	index@(_Z6kernelv)
        /*0008*/ 	.word	0x00000018


	//----- nvinfo : EIATTR_FRAME_SIZE
	.align		4
.L_2:
        /*000c*/ 	.byte	0x04, 0x11
        /*000e*/ 	.short	(.L_4 - .L_3)
	.align		4
.L_3:
        /*0010*/ 	.word	index@(_Z6kernelv)
        /*0014*/ 	.word	0x00000000


	//----- nvinfo : EIATTR_MIN_STACK_SIZE
	.align		4
.L_4:
        /*0018*/ 	.byte	0x04, 0x12
        /*001a*/ 	.short	(.L_6 - .L_5)
	.align		4
.L_5:
        /*001c*/ 	.word	index@(_Z6kernelv)
        /*0020*/ 	.word	0x00000000
.L_6:


//--------------------- .nv.compat                --------------------------
	.section	.nv.compat,"",@"SHT_CUDA_COMPAT_INFO"
	.align	4
        /*0000*/ 	.byte	0x02, 0x09, 0x00, 0x00, 0x02, 0x02, 0x01, 0x00, 0x02, 0x05, 0x05, 0x00, 0x03, 0x07, 0x01, 0x01
        /*0010*/ 	.byte	0x02, 0x03, 0x00, 0x00, 0x02, 0x06, 0x01, 0x00, 0x04, 0x0b, 0x08, 0x00, 0x09, 0x00, 0x00, 0x00
        /*0020*/ 	.byte	0x00, 0x00, 0x00, 0x00


//--------------------- .nv.info._Z6kernelv       --------------------------
	.section	.nv.info._Z6kernelv,"",@"SHT_CUDA_INFO"
	.sectionflags	@""
	.align	4


	//----- nvinfo : EIATTR_CUDA_API_VERSION
	.align		4
        /*0000*/ 	.byte	0x04, 0x37
        /*0002*/ 	.short	(.L_8 - .L_7)
.L_7:
        /*0004*/ 	.word	0x00000082


	//----- nvinfo : EIATTR_SPARSE_MMA_MASK
	.align		4
.L_8:
        /*0008*/ 	.byte	0x03, 0x50
        /*000a*/ 	.short	0x0000


	//----- nvinfo : EIATTR_MAXREG_COUNT
	.align		4
        /*000c*/ 	.byte	0x03, 0x1b
        /*000e*/ 	.short	0x00ff


	//----- nvinfo : EIATTR_EXTERNS
	.align		4
        /*0010*/ 	.byte	0x04, 0x0f
        /*0012*/ 	.short	(.L_10 - .L_9)


	//   ....[0]....
	.align		4
.L_9:
        /*0014*/ 	.word	index@(vprintf)


	//----- nvinfo : EIATTR_MERCURY_ISA_VERSION
	.align		4
.L_10:
        /*0018*/ 	.byte	0x03, 0x5f
        /*001a*/ 	.short	0x0101


	//----- nvinfo : EIATTR_VRC_CTA_INIT_COUNT
	.align		4
        /*001c*/ 	.byte	0x02, 0x4a
	.zero		1
	.zero		1


	//----- nvinfo : EIATTR_SYSCALL_OFFSETS
	.align		4
        /*0020*/ 	.byte	0x04, 0x46
        /*0022*/ 	.short	(.L_12 - .L_11)


	//   ....[0]....
.L_11:
        /*0024*/ 	.word	0x00000080


	//----- nvinfo : EIATTR_EXIT_INSTR_OFFSETS
	.align		4
.L_12:
        /*0028*/ 	.byte	0x04, 0x1c
        /*002a*/ 	.short	(.L_14 - .L_13)


	//   ....[0]....
.L_13:
        /*002c*/ 	.word	0x00000090


	//----- nvinfo : EIATTR_SW_WAR
	.align		4
.L_14:
        /*0030*/ 	.byte	0x04, 0x36
        /*0032*/ 	.short	(.L_16 - .L_15)
.L_15:
        /*0034*/ 	.word	0x00000008
.L_16:


//--------------------- .nv.callgraph             --------------------------
	.section	.nv.callgraph,"",@"SHT_CUDA_CALLGRAPH"
	.align	4
	.sectionentsize	8
	.align		4
        /*0000*/ 	.word	0x00000000
	.align		4
        /*0004*/ 	.word	0xffffffff
	.align		4
        /*0008*/ 	.word	index@(_Z6kernelv)
	.align		4
        /*000c*/ 	.word	index@(vprintf)
	.align		4
        /*0010*/ 	.word	0x00000000
	.align		4
        /*0014*/ 	.word	0xfffffffe
	.align		4
        /*0018*/ 	.word	0x00000000
	.align		4
        /*001c*/ 	.word	0xfffffffd
	.align		4
        /*0020*/ 	.word	0x00000000
	.align		4
        /*0024*/ 	.word	0xfffffffc


//--------------------- .nv.constant4             --------------------------
	.section	.nv.constant4,"a",@progbits
	.align	8
	.align		8
.nv.constant4:
        /*0000*/ 	.dword	vprintf
	.align		8
        /*0008*/ 	.dword	$str


//--------------------- .text._Z6kernelv          --------------------------
	.section	.text._Z6kernelv,"ax",@progbits
	.align	128
        .global         _Z6kernelv
        .type           _Z6kernelv,@function
        .size           _Z6kernelv,(.L_x_2 - _Z6kernelv)
        .other          _Z6kernelv,@"STO_CUDA_ENTRY STV_DEFAULT"
_Z6kernelv:
.text._Z6kernelv:
[----:B------:R-:W0:Y:S01]  /*0000*/  LDC R1, c[0x0][0x37c] ;  /* 0x0000df00ff017b82 */ /* 0x000e220000000800 */
[----:B------:R-:W-:Y:S01]  /*0010*/  MOV R0, 0x0 ;  /* 0x0000000000007802 */ /* 0x000fe20000000f00 */
[----:B------:R-:W1:Y:S01]  /*0020*/  LDCU.64 UR4, c[0x4][0x8] ;  /* 0x01000100ff0477ac */ /* 0x000e620008000a00 */
[----:B------:R-:W-:-:S05]  /*0030*/  CS2R R6, SRZ ;  /* 0x0000000000067805 */ /* 0x000fca000001ff00 */
[----:B------:R2:W3:Y:S01]  /*0040*/  LDC.64 R2, c[0x4][R0] ;  /* 0x0100000000027b82 */ /* 0x0004e20000000a00 */
[----:B-1----:R-:W-:Y:S02]  /*0050*/  IMAD.U32 R4, RZ, RZ, UR4 ;  /* 0x00000004ff047e24 */ /* 0x002fe4000f8e00ff */
[----:B--2---:R-:W-:-:S07]  /*0060*/  IMAD.U32 R5, RZ, RZ, UR5 ;  /* 0x00000005ff057e24 */ /* 0x004fce000f8e00ff */
[----:B------:R-:W-:-:S07]  /*0070*/  LEPC R20, `(.L_x_0) ;  /* 0x000000001014794e */ /* 0x000fce0000000000 */
[----:B0--3--:R-:W-:Y:S05]  /*0080*/  CALL.ABS.NOINC R2 ;  /* 0x0000000002007343 */ /* 0x009fea0003c00000 */
.L_x_0:
[----:B------:R-:W-:Y:S05]  /*0090*/  EXIT ;  /* 0x000000000000794d */ /* 0x000fea0003800000 */
.L_x_1:
[----:B------:R-:W-:-:S00]  /*00a0*/  BRA `(.L_x_1) ;  /* 0xfffffffc00fc7947 */ /* 0x000fc0000383ffff */
[----:B------:R-:W-:-:S00]  /*00b0*/  NOP ;  /* 0x0000000000007918 */ /* 0x000fc00000000000 */
        /* <DEDUP_REMOVED lines=12> */
.L_x_2:


//--------------------- .nv.global.init           --------------------------
	.section	.nv.global.init,"aw",@progbits
.nv.global.init:
	.type		$str,@object
	.size		$str,(.L_0 - $str)
$str:
        /*0000*/ 	.byte	0x48, 0x65, 0x6c, 0x6c, 0x6f, 0x2c, 0x20, 0x43, 0x75, 0x64, 0x61, 0x0a, 0x00
.L_0:


//--------------------- .nv.shared.reserved.0     --------------------------
	.section	.nv.shared.reserved.0,"aw",@nobits
	.weak		__nv_reservedSMEM_offset_0_alias
	.size		__nv_reservedSMEM_offset_0_alias, 0, 64
	.other		__nv_reservedSMEM_offset_0_alias,@"STO_CUDA_RESERVED_SHARED STV_DEFAULT"
__nv_reservedSMEM_offset_0_alias:
	.zero		0
	.zero		64


//--------------------- .nv.constant0._Z6kernelv  --------------------------
	.section	.nv.constant0._Z6kernelv,"a",@progbits
	.sectionflags	@""
	.align	4
.nv.constant0._Z6kernelv:
	.zero		896


//--------------------- SYMBOLS --------------------------

	.type		.nv.reservedSmem.offset0,@object
	.size		.nv.reservedSmem.offset0,0x4
	.type		vprintf,@function
